//
// Generated by NVIDIA NVVM Compiler
//
// Compiler Build ID: CL-36424714
// Cuda compilation tools, release 13.0, V13.0.88
// Based on NVVM 20.0.0
//

.version 9.0
.target sm_100
.address_size 64

	// .globl	_Z12simpleKernelPii

.visible .entry _Z12simpleKernelPii(
	.param .u64 .ptr .align 1 _Z12simpleKernelPii_param_0,
	.param .u32 _Z12simpleKernelPii_param_1
)
{
	.reg .pred 	%p<2>;
	.reg .b32 	%r<7>;
	.reg .b64 	%rd<5>;

	ld.param.u64 	%rd1, [_Z12simpleKernelPii_param_0];
	ld.param.u32 	%r2, [_Z12simpleKernelPii_param_1];
	mov.u32 	%r3, %ctaid.x;
	mov.u32 	%r4, %ntid.x;
	mov.u32 	%r5, %tid.x;
	mad.lo.s32 	%r1, %r3, %r4, %r5;
	setp.ge.s32 	%p1, %r1, %r2;
	@%p1 bra 	$L__BB0_2;
	cvta.to.global.u64 	%rd2, %rd1;
	mad.lo.s32 	%r6, %r1, %r1, %r1;
	mul.wide.s32 	%rd3, %r1, 4;
	add.s64 	%rd4, %rd2, %rd3;
	st.global.u32 	[%rd4], %r6;
$L__BB0_2:
	ret;

}
	// .globl	_Z9vectorAddPiS_S_i
.visible .entry _Z9vectorAddPiS_S_i(
	.param .u64 .ptr .align 1 _Z9vectorAddPiS_S_i_param_0,
	.param .u64 .ptr .align 1 _Z9vectorAddPiS_S_i_param_1,
	.param .u64 .ptr .align 1 _Z9vectorAddPiS_S_i_param_2,
	.param .u32 _Z9vectorAddPiS_S_i_param_3
)
{
	.reg .pred 	%p<2>;
	.reg .b32 	%r<9>;
	.reg .b64 	%rd<11>;

	ld.param.u64 	%rd1, [_Z9vectorAddPiS_S_i_param_0];
	ld.param.u64 	%rd2, [_Z9vectorAddPiS_S_i_param_1];
	ld.param.u64 	%rd3, [_Z9vectorAddPiS_S_i_param_2];
	ld.param.u32 	%r2, [_Z9vectorAddPiS_S_i_param_3];
	mov.u32 	%r3, %ctaid.x;
	mov.u32 	%r4, %ntid.x;
	mov.u32 	%r5, %tid.x;
	mad.lo.s32 	%r1, %r3, %r4, %r5;
	setp.ge.s32 	%p1, %r1, %r2;
	@%p1 bra 	$L__BB1_2;
	cvta.to.global.u64 	%rd4, %rd1;
	cvta.to.global.u64 	%rd5, %rd2;
	cvta.to.global.u64 	%rd6, %rd3;
	mul.wide.s32 	%rd7, %r1, 4;
	add.s64 	%rd8, %rd4, %rd7;
	ld.global.u32 	%r6, [%rd8];
	add.s64 	%rd9, %rd5, %rd7;
	ld.global.u32 	%r7, [%rd9];
	add.s32 	%r8, %r7, %r6;
	add.s64 	%rd10, %rd6, %rd7;
	st.global.u32 	[%rd10], %r8;
$L__BB1_2:
	ret;

}


// ===== COMPILED SASS (sm_100) =====

	.target	sm_100

	.elftype	@"ET_EXEC"


//--------------------- .note.nv.tkinfo           --------------------------
	.section	.note.nv.tkinfo,"",@"SHT_NOTE"
	.sectionflags	@"SHF_NOTE_NV_TKINFO"
	.tkinfo
        /*0018*/ 	.word	0x00000002
        /*0030*/ 	.string	""
        /*0030*/ 	.string	"ptxas"
        /*0030*/ 	.string	"Cuda compilation tools, release 13.0, V13.0.88"
        /*0030*/ 	.string	"Build cuda_13.0.r13.0/compiler.36424714_0"
        /*0030*/ 	.string	"-arch sm_100 -m 64 "



//--------------------- .note.nv.cuinfo           --------------------------
	.section	.note.nv.cuinfo,"",@"SHT_NOTE"
	.sectionflags	@"SHF_NOTE_NV_CUINFO"
        /*0018*/ 	.short	0x0002
        /*001a*/ 	.short	0x0064
        /*001c*/ 	.short	0x0082
	.zero		2


//--------------------- .nv.info                  --------------------------
	.section	.nv.info,"",@"SHT_CUDA_INFO"
	.align	4


	//----- nvinfo : EIATTR_REGCOUNT
	.align		4
        /*0000*/ 	.byte	0x04, 0x2f
        /*0002*/ 	.short	(.L_1 - .L_0)
	.align		4
.L_0:
        /*0004*/ 	.word	index@(_Z12simpleKernelPii)
        /*0008*/ 	.word	0x0000000a


	//----- nvinfo : EIATTR_FRAME_SIZE
	.align		4
.L_1:
        /*000c*/ 	.byte	0x04, 0x11
        /*000e*/ 	.short	(.L_3 - .L_2)
	.align		4
.L_2:
        /*0010*/ 	.word	index@(_Z12simpleKernelPii)
        /*0014*/ 	.word	0x00000000


	//----- nvinfo : EIATTR_REGCOUNT
	.align		4
.L_3:
        /*0018*/ 	.byte	0x04, 0x2f
        /*001a*/ 	.short	(.L_5 - .L_4)
	.align		4
.L_4:
        /*001c*/ 	.word	index@(_Z9vectorAddPiS_S_i)
        /*0020*/ 	.word	0x0000000c


	//----- nvinfo : EIATTR_FRAME_SIZE
	.align		4
.L_5:
        /*0024*/ 	.byte	0x04, 0x11
        /*0026*/ 	.short	(.L_7 - .L_6)
	.align		4
.L_6:
        /*0028*/ 	.word	index@(_Z9vectorAddPiS_S_i)
        /*002c*/ 	.word	0x00000000


	//----- nvinfo : EIATTR_MIN_STACK_SIZE
	.align		4
.L_7:
        /*0030*/ 	.byte	0x04, 0x12
        /*0032*/ 	.short	(.L_9 - .L_8)
	.align		4
.L_8:
        /*0034*/ 	.word	index@(_Z9vectorAddPiS_S_i)
        /*0038*/ 	.word	0x00000000


	//----- nvinfo : EIATTR_MIN_STACK_SIZE
	.align		4
.L_9:
        /*003c*/ 	.byte	0x04, 0x12
        /*003e*/ 	.short	(.L_11 - .L_10)
	.align		4
.L_10:
        /*0040*/ 	.word	index@(_Z12simpleKernelPii)
        /*0044*/ 	.word	0x00000000
.L_11:


//--------------------- .nv.compat                --------------------------
	.section	.nv.compat,"",@"SHT_CUDA_COMPAT_INFO"
	.align	4
        /*0000*/ 	.byte	0x02, 0x09, 0x00, 0x00, 0x02, 0x02, 0x01, 0x00, 0x02, 0x05, 0x05, 0x00, 0x03, 0x07, 0x01, 0x01
        /*0010*/ 	.byte	0x02, 0x03, 0x00, 0x00, 0x02, 0x06, 0x01, 0x00, 0x04, 0x0b, 0x08, 0x00, 0x09, 0x00, 0x00, 0x00
        /*0020*/ 	.byte	0x00, 0x00, 0x00, 0x00


//--------------------- .nv.info._Z9vectorAddPiS_S_i --------------------------
	.section	.nv.info._Z9vectorAddPiS_S_i,"",@"SHT_CUDA_INFO"
	.sectionflags	@""
	.align	4


	//----- nvinfo : EIATTR_CUDA_API_VERSION
	.align		4
        /*0000*/ 	.byte	0x04, 0x37
        /*0002*/ 	.short	(.L_13 - .L_12)
.L_12:
        /*0004*/ 	.word	0x00000082


	//----- nvinfo : EIATTR_KPARAM_INFO
	.align		4
.L_13:
        /*0008*/ 	.byte	0x04, 0x17
        /*000a*/ 	.short	(.L_15 - .L_14)
.L_14:
        /*000c*/ 	.word	0x00000000
        /*0010*/ 	.short	0x0003
        /*0012*/ 	.short	0x0018
        /*0014*/ 	.byte	0x00, 0xf0, 0x11, 0x00


	//----- nvinfo : EIATTR_KPARAM_INFO
	.align		4
.L_15:
        /*0018*/ 	.byte	0x04, 0x17
        /*001a*/ 	.short	(.L_17 - .L_16)
.L_16:
        /*001c*/ 	.word	0x00000000
        /*0020*/ 	.short	0x0002
        /*0022*/ 	.short	0x0010
        /*0024*/ 	.byte	0x00, 0xf5, 0x21, 0x00


	//----- nvinfo : EIATTR_KPARAM_INFO
	.align		4
.L_17:
        /*0028*/ 	.byte	0x04, 0x17
        /*002a*/ 	.short	(.L_19 - .L_18)
.L_18:
        /*002c*/ 	.word	0x00000000
        /*0030*/ 	.short	0x0001
        /*0032*/ 	.short	0x0008
        /*0034*/ 	.byte	0x00, 0xf5, 0x21, 0x00


	//----- nvinfo : EIATTR_KPARAM_INFO
	.align		4
.L_19:
        /*0038*/ 	.byte	0x04, 0x17
        /*003a*/ 	.short	(.L_21 - .L_20)
.L_20:
        /*003c*/ 	.word	0x00000000
        /*0040*/ 	.short	0x0000
        /*0042*/ 	.short	0x0000
        /*0044*/ 	.byte	0x00, 0xf5, 0x21, 0x00


	//----- nvinfo : EIATTR_SPARSE_MMA_MASK
	.align		4
.L_21:
        /*0048*/ 	.byte	0x03, 0x50
        /*004a*/ 	.short	0x0000


	//----- nvinfo : EIATTR_MAXREG_COUNT
	.align		4
        /*004c*/ 	.byte	0x03, 0x1b
        /*004e*/ 	.short	0x00ff


	//----- nvinfo : EIATTR_MERCURY_ISA_VERSION
	.align		4
        /*0050*/ 	.byte	0x03, 0x5f
        /*0052*/ 	.short	0x0101


	//----- nvinfo : EIATTR_VRC_CTA_INIT_COUNT
	.align		4
        /*0054*/ 	.byte	0x02, 0x4a
	.zero		1
	.zero		1


	//----- nvinfo : EIATTR_EXIT_INSTR_OFFSETS
	.align		4
        /*0058*/ 	.byte	0x04, 0x1c
        /*005a*/ 	.short	(.L_23 - .L_22)


	//   ....[0]....
.L_22:
        /*005c*/ 	.word	0x00000070


	//   ....[1]....
        /*0060*/ 	.word	0x00000130


	//----- nvinfo : EIATTR_CBANK_PARAM_SIZE
	.align		4
.L_23:
        /*0064*/ 	.byte	0x03, 0x19
        /*0066*/ 	.short	0x001c


	//----- nvinfo : EIATTR_PARAM_CBANK
	.align		4
        /*0068*/ 	.byte	0x04, 0x0a
        /*006a*/ 	.short	(.L_25 - .L_24)
	.align		4
.L_24:
        /*006c*/ 	.word	index@(.nv.constant0._Z9vectorAddPiS_S_i)
        /*0070*/ 	.short	0x0380
        /*0072*/ 	.short	0x001c


	//----- nvinfo : EIATTR_SW_WAR
	.align		4
.L_25:
        /*0074*/ 	.byte	0x04, 0x36
        /*0076*/ 	.short	(.L_27 - .L_26)
.L_26:
        /*0078*/ 	.word	0x00000008
.L_27:


//--------------------- .nv.info._Z12simpleKernelPii --------------------------
	.section	.nv.info._Z12simpleKernelPii,"",@"SHT_CUDA_INFO"
	.sectionflags	@""
	.align	4


	//----- nvinfo : EIATTR_CUDA_API_VERSION
	.align		4
        /*0000*/ 	.byte	0x04, 0x37
        /*0002*/ 	.short	(.L_29 - .L_28)
.L_28:
        /*0004*/ 	.word	0x00000082


	//----- nvinfo : EIATTR_KPARAM_INFO
	.align		4
.L_29:
        /*0008*/ 	.byte	0x04, 0x17
        /*000a*/ 	.short	(.L_31 - .L_30)
.L_30:
        /*000c*/ 	.word	0x00000000
        /*0010*/ 	.short	0x0001
        /*0012*/ 	.short	0x0008
        /*0014*/ 	.byte	0x00, 0xf0, 0x11, 0x00


	//----- nvinfo : EIATTR_KPARAM_INFO
	.align		4
.L_31:
        /*0018*/ 	.byte	0x04, 0x17
        /*001a*/ 	.short	(.L_33 - .L_32)
.L_32:
        /*001c*/ 	.word	0x00000000
        /*0020*/ 	.short	0x0000
        /*0022*/ 	.short	0x0000
        /*0024*/ 	.byte	0x00, 0xf5, 0x21, 0x00


	//----- nvinfo : EIATTR_SPARSE_MMA_MASK
	.align		4
.L_33:
        /*0028*/ 	.byte	0x03, 0x50
        /*002a*/ 	.short	0x0000


	//----- nvinfo : EIATTR_MAXREG_COUNT
	.align		4
        /*002c*/ 	.byte	0x03, 0x1b
        /*002e*/ 	.short	0x00ff


	//----- nvinfo : EIATTR_MERCURY_ISA_VERSION
	.align		4
        /*0030*/ 	.byte	0x03, 0x5f
        /*0032*/ 	.short	0x0101


	//----- nvinfo : EIATTR_VRC_CTA_INIT_COUNT
	.align		4
        /*0034*/ 	.byte	0x02, 0x4a
	.zero		1
	.zero		1


	//----- nvinfo : EIATTR_EXIT_INSTR_OFFSETS
	.align		4
        /*0038*/ 	.byte	0x04, 0x1c
        /*003a*/ 	.short	(.L_35 - .L_34)


	//   ....[0]....
.L_34:
        /*003c*/ 	.word	0x00000070


	//   ....[1]....
        /*0040*/ 	.word	0x000000d0


	//----- nvinfo : EIATTR_CBANK_PARAM_SIZE
	.align		4
.L_35:
        /*0044*/ 	.byte	0x03, 0x19
        /*0046*/ 	.short	0x000c


	//----- nvinfo : EIATTR_PARAM_CBANK
	.align		4
        /*0048*/ 	.byte	0x04, 0x0a
        /*004a*/ 	.short	(.L_37 - .L_36)
	.align		4
.L_36:
        /*004c*/ 	.word	index@(.nv.constant0._Z12simpleKernelPii)
        /*0050*/ 	.short	0x0380
        /*0052*/ 	.short	0x000c


	//----- nvinfo : EIATTR_SW_WAR
	.align		4
.L_37:
        /*0054*/ 	.byte	0x04, 0x36
        /*0056*/ 	.short	(.L_39 - .L_38)
.L_38:
        /*0058*/ 	.word	0x00000008
.L_39:


//--------------------- .nv.callgraph             --------------------------
	.section	.nv.callgraph,"",@"SHT_CUDA_CALLGRAPH"
	.align	4
	.sectionentsize	8
	.align		4
        /*0000*/ 	.word	0x00000000
	.align		4
        /*0004*/ 	.word	0xffffffff
	.align		4
        /*0008*/ 	.word	0x00000000
	.align		4
        /*000c*/ 	.word	0xfffffffe
	.align		4
        /*0010*/ 	.word	0x00000000
	.align		4
        /*0014*/ 	.word	0xfffffffd
	.align		4
        /*0018*/ 	.word	0x00000000
	.align		4
        /*001c*/ 	.word	0xfffffffc


//--------------------- .text._Z9vectorAddPiS_S_i --------------------------
	.section	.text._Z9vectorAddPiS_S_i,"ax",@progbits
	.align	128
        .global         _Z9vectorAddPiS_S_i
        .type           _Z9vectorAddPiS_S_i,@function
        .size           _Z9vectorAddPiS_S_i,(.L_x_2 - _Z9vectorAddPiS_S_i)
        .other          _Z9vectorAddPiS_S_i,@"STO_CUDA_ENTRY STV_DEFAULT"
_Z9vectorAddPiS_S_i:
.text._Z9vectorAddPiS_S_i:
[----:B------:R-:W-:Y:S01]  /*0000*/  LDC R1, c[0x0][0x37c] ;  /* 0x0000df00ff017b82 */ /* 0x000fe20000000800 */
[----:B------:R-:W0:Y:S07]  /*0010*/  S2R R0, SR_TID.X ;  /* 0x0000000000007919 */ /* 0x000e2e0000002100 */
[----:B------:R-:W0:Y:S01]  /*0020*/  S2UR UR4, SR_CTAID.X ;  /* 0x00000000000479c3 */ /* 0x000e220000002500 */
[----:B------:R-:W1:Y:S07]  /*0030*/  LDCU UR5, c[0x0][0x398] ;  /* 0x00007300ff0577ac */ /* 0x000e6e0008000800 */
[----:B------:R-:W0:Y:S02]  /*0040*/  LDC R9, c[0x0][0x360] ;  /* 0x0000d800ff097b82 */ /* 0x000e240000000800 */
[----:B0-----:R-:W-:-:S05]  /*0050*/  IMAD R9, R9, UR4, R0 ;  /* 0x0000000409097c24 */ /* 0x001fca000f8e0200 */
[----:B-1----:R-:W-:-:S13]  /*0060*/  ISETP.GE.AND P0, PT, R9, UR5, PT ;  /* 0x0000000509007c0c */ /* 0x002fda000bf06270 */
[----:B------:R-:W-:Y:S05]  /*0070*/  @P0 EXIT ;  /* 0x000000000000094d */ /* 0x000fea0003800000 */
[----:B------:R-:W0:Y:S01]  /*0080*/  LDC.64 R2, c[0x0][0x380] ;  /* 0x0000e000ff027b82 */ /* 0x000e220000000a00 */
[----:B------:R-:W1:Y:S07]  /*0090*/  LDCU.64 UR4, c[0x0][0x358] ;  /* 0x00006b00ff0477ac */ /* 0x000e6e0008000a00 */
[----:B------:R-:W2:Y:S08]  /*00a0*/  LDC.64 R4, c[0x0][0x388] ;  /* 0x0000e200ff047b82 */ /* 0x000eb00000000a00 */
[----:B------:R-:W3:Y:S01]  /*00b0*/  LDC.64 R6, c[0x0][0x390] ;  /* 0x0000e400ff067b82 */ /* 0x000ee20000000a00 */
[----:B0-----:R-:W-:-:S06]  /*00c0*/  IMAD.WIDE R2, R9, 0x4, R2 ;  /* 0x0000000409027825 */ /* 0x001fcc00078e0202 */
[----:B-1----:R-:W4:Y:S01]  /*00d0*/  LDG.E R2, desc[UR4][R2.64] ;  /* 0x0000000402027981 */ /* 0x002f22000c1e1900 */
[----:B--2---:R-:W-:-:S06]  /*00e0*/  IMAD.WIDE R4, R9, 0x4, R4 ;  /* 0x0000000409047825 */ /* 0x004fcc00078e0204 */
[----:B------:R-:W4:Y:S01]  /*00f0*/  LDG.E R5, desc[UR4][R4.64] ;  /* 0x0000000404057981 */ /* 0x000f22000c1e1900 */
[----:B---3--:R-:W-:Y:S01]  /*0100*/  IMAD.WIDE R6, R9, 0x4, R6 ;  /* 0x0000000409067825 */ /* 0x008fe200078e0206 */
[----:B----4-:R-:W-:-:S05]  /*0110*/  IADD3 R9, PT, PT, R2, R5, RZ ;  /* 0x0000000502097210 */ /* 0x010fca0007ffe0ff */
[----:B------:R-:W-:Y:S01]  /*0120*/  STG.E desc[UR4][R6.64], R9 ;  /* 0x0000000906007986 */ /* 0x000fe2000c101904 */
[----:B------:R-:W-:Y:S05]  /*0130*/  EXIT ;  /* 0x000000000000794d */ /* 0x000fea0003800000 */
.L_x_0:
[----:B------:R-:W-:-:S00]  /*0140*/  BRA `(.L_x_0) ;  /* 0xfffffffc00fc7947 */ /* 0x000fc0000383ffff */
[----:B------:R-:W-:-:S00]  /*0150*/  NOP ;  /* 0x0000000000007918 */ /* 0x000fc00000000000 */
        /* <DEDUP_REMOVED lines=10> */
.L_x_2:


//--------------------- .text._Z12simpleKernelPii --------------------------
	.section	.text._Z12simpleKernelPii,"ax",@progbits
	.align	128
        .global         _Z12simpleKernelPii
        .type           _Z12simpleKernelPii,@function
        .size           _Z12simpleKernelPii,(.L_x_3 - _Z12simpleKernelPii)
        .other          _Z12simpleKernelPii,@"STO_CUDA_ENTRY STV_DEFAULT"
_Z12simpleKernelPii:
.text._Z12simpleKernelPii:
        /* <DEDUP_REMOVED lines=9> */
[----:B------:R-:W1:Y:S01]  /*0090*/  LDCU.64 UR4, c[0x0][0x358] ;  /* 0x00006b00ff0477ac */ /* 0x000e620008000a00 */
[C---:B------:R-:W-:Y:S02]  /*00a0*/  IMAD R7, R5.reuse, R5, R5 ;  /* 0x0000000505077224 */ /* 0x040fe400078e0205 */
[----:B0-----:R-:W-:-:S05]  /*00b0*/  IMAD.WIDE R2, R5, 0x4, R2 ;  /* 0x0000000405027825 */ /* 0x001fca00078e0202 */
[----:B-1----:R-:W-:Y:S01]  /*00c0*/  STG.E desc[UR4][R2.64], R7 ;  /* 0x0000000702007986 */ /* 0x002fe2000c101904 */
[----:B------:R-:W-:Y:S05]  /*00d0*/  EXIT ;  /* 0x000000000000794d */ /* 0x000fea0003800000 */
.L_x_1:
        /* <DEDUP_REMOVED lines=10> */
.L_x_3:


//--------------------- .nv.shared.reserved.0     --------------------------
	.section	.nv.shared.reserved.0,"aw",@nobits
	.weak		__nv_reservedSMEM_offset_0_alias
	.size		__nv_reservedSMEM_offset_0_alias, 0, 64
	.other		__nv_reservedSMEM_offset_0_alias,@"STO_CUDA_RESERVED_SHARED STV_DEFAULT"
__nv_reservedSMEM_offset_0_alias:
	.zero		0
	.zero		64


//--------------------- .nv.constant0._Z9vectorAddPiS_S_i --------------------------
	.section	.nv.constant0._Z9vectorAddPiS_S_i,"a",@progbits
	.sectionflags	@""
	.align	4
.nv.constant0._Z9vectorAddPiS_S_i:
	.zero		924


//--------------------- .nv.constant0._Z12simpleKernelPii --------------------------
	.section	.nv.constant0._Z12simpleKernelPii,"a",@progbits
	.sectionflags	@""
	.align	4
.nv.constant0._Z12simpleKernelPii:
	.zero		908


//--------------------- SYMBOLS --------------------------

	.type		.nv.reservedSmem.offset0,@object
	.size		.nv.reservedSmem.offset0,0x4
